//
// Generated by NVIDIA NVVM Compiler
//
// Compiler Build ID: CL-36424714
// Cuda compilation tools, release 13.0, V13.0.88
// Based on NVVM 20.0.0
//

.version 9.0
.target sm_100
.address_size 64

	// .globl	_Z19triplet_loss_kernelPKfS0_S0_Pffi

.visible .entry _Z19triplet_loss_kernelPKfS0_S0_Pffi(
	.param .u64 .ptr .align 1 _Z19triplet_loss_kernelPKfS0_S0_Pffi_param_0,
	.param .u64 .ptr .align 1 _Z19triplet_loss_kernelPKfS0_S0_Pffi_param_1,
	.param .u64 .ptr .align 1 _Z19triplet_loss_kernelPKfS0_S0_Pffi_param_2,
	.param .u64 .ptr .align 1 _Z19triplet_loss_kernelPKfS0_S0_Pffi_param_3,
	.param .f32 _Z19triplet_loss_kernelPKfS0_S0_Pffi_param_4,
	.param .u32 _Z19triplet_loss_kernelPKfS0_S0_Pffi_param_5
)
{
	.reg .pred 	%p<2>;
	.reg .b32 	%r<6>;
	.reg .b32 	%f<13>;
	.reg .b64 	%rd<13>;

	ld.param.u64 	%rd1, [_Z19triplet_loss_kernelPKfS0_S0_Pffi_param_0];
	ld.param.u64 	%rd2, [_Z19triplet_loss_kernelPKfS0_S0_Pffi_param_1];
	ld.param.u64 	%rd3, [_Z19triplet_loss_kernelPKfS0_S0_Pffi_param_2];
	ld.param.u64 	%rd4, [_Z19triplet_loss_kernelPKfS0_S0_Pffi_param_3];
	ld.param.f32 	%f1, [_Z19triplet_loss_kernelPKfS0_S0_Pffi_param_4];
	ld.param.u32 	%r2, [_Z19triplet_loss_kernelPKfS0_S0_Pffi_param_5];
	mov.u32 	%r3, %ctaid.x;
	mov.u32 	%r4, %ntid.x;
	mov.u32 	%r5, %tid.x;
	mad.lo.s32 	%r1, %r3, %r4, %r5;
	setp.ge.s32 	%p1, %r1, %r2;
	@%p1 bra 	$L__BB0_2;
	cvta.to.global.u64 	%rd5, %rd1;
	cvta.to.global.u64 	%rd6, %rd2;
	cvta.to.global.u64 	%rd7, %rd3;
	cvta.to.global.u64 	%rd8, %rd4;
	mul.wide.s32 	%rd9, %r1, 4;
	add.s64 	%rd10, %rd5, %rd9;
	ld.global.f32 	%f2, [%rd10];
	add.s64 	%rd11, %rd6, %rd9;
	ld.global.f32 	%f3, [%rd11];
	sub.f32 	%f4, %f2, %f3;
	mul.f32 	%f5, %f4, %f4;
	add.s64 	%rd12, %rd7, %rd9;
	ld.global.f32 	%f6, [%rd12];
	sub.f32 	%f7, %f2, %f6;
	mul.f32 	%f8, %f7, %f7;
	sub.f32 	%f9, %f5, %f8;
	add.f32 	%f10, %f1, %f9;
	max.f32 	%f11, %f10, 0f00000000;
	atom.global.add.f32 	%f12, [%rd8], %f11;
$L__BB0_2:
	ret;

}


// ===== COMPILED SASS (sm_100) =====

	.target	sm_100

	.elftype	@"ET_EXEC"


//--------------------- .note.nv.tkinfo           --------------------------
	.section	.note.nv.tkinfo,"",@"SHT_NOTE"
	.sectionflags	@"SHF_NOTE_NV_TKINFO"
	.tkinfo
        /*0018*/ 	.word	0x00000002
        /*0030*/ 	.string	""
        /*0030*/ 	.string	"ptxas"
        /*0030*/ 	.string	"Cuda compilation tools, release 13.0, V13.0.88"
        /*0030*/ 	.string	"Build cuda_13.0.r13.0/compiler.36424714_0"
        /*0030*/ 	.string	"-arch sm_100 -m 64 "



//--------------------- .note.nv.cuinfo           --------------------------
	.section	.note.nv.cuinfo,"",@"SHT_NOTE"
	.sectionflags	@"SHF_NOTE_NV_CUINFO"
        /*0018*/ 	.short	0x0002
        /*001a*/ 	.short	0x0064
        /*001c*/ 	.short	0x0082
	.zero		2


//--------------------- .nv.info                  --------------------------
	.section	.nv.info,"",@"SHT_CUDA_INFO"
	.align	4


	//----- nvinfo : EIATTR_REGCOUNT
	.align		4
        /*0000*/ 	.byte	0x04, 0x2f
        /*0002*/ 	.short	(.L_1 - .L_0)
	.align		4
.L_0:
        /*0004*/ 	.word	index@(_Z19triplet_loss_kernelPKfS0_S0_Pffi)
        /*0008*/ 	.word	0x0000000e


	//----- nvinfo : EIATTR_FRAME_SIZE
	.align		4
.L_1:
        /*000c*/ 	.byte	0x04, 0x11
        /*000e*/ 	.short	(.L_3 - .L_2)
	.align		4
.L_2:
        /*0010*/ 	.word	index@(_Z19triplet_loss_kernelPKfS0_S0_Pffi)
        /*0014*/ 	.word	0x00000000


	//----- nvinfo : EIATTR_MIN_STACK_SIZE
	.align		4
.L_3:
        /*0018*/ 	.byte	0x04, 0x12
        /*001a*/ 	.short	(.L_5 - .L_4)
	.align		4
.L_4:
        /*001c*/ 	.word	index@(_Z19triplet_loss_kernelPKfS0_S0_Pffi)
        /*0020*/ 	.word	0x00000000
.L_5:


//--------------------- .nv.compat                --------------------------
	.section	.nv.compat,"",@"SHT_CUDA_COMPAT_INFO"
	.align	4
        /*0000*/ 	.byte	0x02, 0x09, 0x00, 0x00, 0x02, 0x02, 0x01, 0x00, 0x02, 0x05, 0x05, 0x00, 0x03, 0x07, 0x01, 0x01
        /*0010*/ 	.byte	0x02, 0x03, 0x00, 0x00, 0x02, 0x06, 0x01, 0x00, 0x04, 0x0b, 0x08, 0x00, 0x09, 0x00, 0x00, 0x00
        /*0020*/ 	.byte	0x00, 0x00, 0x00, 0x00


//--------------------- .nv.info._Z19triplet_loss_kernelPKfS0_S0_Pffi --------------------------
	.section	.nv.info._Z19triplet_loss_kernelPKfS0_S0_Pffi,"",@"SHT_CUDA_INFO"
	.sectionflags	@""
	.align	4


	//----- nvinfo : EIATTR_CUDA_API_VERSION
	.align		4
        /*0000*/ 	.byte	0x04, 0x37
        /*0002*/ 	.short	(.L_7 - .L_6)
.L_6:
        /*0004*/ 	.word	0x00000082


	//----- nvinfo : EIATTR_KPARAM_INFO
	.align		4
.L_7:
        /*0008*/ 	.byte	0x04, 0x17
        /*000a*/ 	.short	(.L_9 - .L_8)
.L_8:
        /*000c*/ 	.word	0x00000000
        /*0010*/ 	.short	0x0005
        /*0012*/ 	.short	0x0024
        /*0014*/ 	.byte	0x00, 0xf0, 0x11, 0x00


	//----- nvinfo : EIATTR_KPARAM_INFO
	.align		4
.L_9:
        /*0018*/ 	.byte	0x04, 0x17
        /*001a*/ 	.short	(.L_11 - .L_10)
.L_10:
        /*001c*/ 	.word	0x00000000
        /*0020*/ 	.short	0x0004
        /*0022*/ 	.short	0x0020
        /*0024*/ 	.byte	0x00, 0xf0, 0x11, 0x00


	//----- nvinfo : EIATTR_KPARAM_INFO
	.align		4
.L_11:
        /*0028*/ 	.byte	0x04, 0x17
        /*002a*/ 	.short	(.L_13 - .L_12)
.L_12:
        /*002c*/ 	.word	0x00000000
        /*0030*/ 	.short	0x0003
        /*0032*/ 	.short	0x0018
        /*0034*/ 	.byte	0x00, 0xf5, 0x21, 0x00


	//----- nvinfo : EIATTR_KPARAM_INFO
	.align		4
.L_13:
        /*0038*/ 	.byte	0x04, 0x17
        /*003a*/ 	.short	(.L_15 - .L_14)
.L_14:
        /*003c*/ 	.word	0x00000000
        /*0040*/ 	.short	0x0002
        /*0042*/ 	.short	0x0010
        /*0044*/ 	.byte	0x00, 0xf5, 0x21, 0x00


	//----- nvinfo : EIATTR_KPARAM_INFO
	.align		4
.L_15:
        /*0048*/ 	.byte	0x04, 0x17
        /*004a*/ 	.short	(.L_17 - .L_16)
.L_16:
        /*004c*/ 	.word	0x00000000
        /*0050*/ 	.short	0x0001
        /*0052*/ 	.short	0x0008
        /*0054*/ 	.byte	0x00, 0xf5, 0x21, 0x00


	//----- nvinfo : EIATTR_KPARAM_INFO
	.align		4
.L_17:
        /*0058*/ 	.byte	0x04, 0x17
        /*005a*/ 	.short	(.L_19 - .L_18)
.L_18:
        /*005c*/ 	.word	0x00000000
        /*0060*/ 	.short	0x0000
        /*0062*/ 	.short	0x0000
        /*0064*/ 	.byte	0x00, 0xf5, 0x21, 0x00


	//----- nvinfo : EIATTR_SPARSE_MMA_MASK
	.align		4
.L_19:
        /*0068*/ 	.byte	0x03, 0x50
        /*006a*/ 	.short	0x0000


	//----- nvinfo : EIATTR_MAXREG_COUNT
	.align		4
        /*006c*/ 	.byte	0x03, 0x1b
        /*006e*/ 	.short	0x00ff


	//----- nvinfo : EIATTR_MERCURY_ISA_VERSION
	.align		4
        /*0070*/ 	.byte	0x03, 0x5f
        /*0072*/ 	.short	0x0101


	//----- nvinfo : EIATTR_VRC_CTA_INIT_COUNT
	.align		4
        /*0074*/ 	.byte	0x02, 0x4a
	.zero		1
	.zero		1


	//----- nvinfo : EIATTR_EXIT_INSTR_OFFSETS
	.align		4
        /*0078*/ 	.byte	0x04, 0x1c
        /*007a*/ 	.short	(.L_21 - .L_20)


	//   ....[0]....
.L_20:
        /*007c*/ 	.word	0x00000070


	//   ....[1]....
        /*0080*/ 	.word	0x000001b0


	//----- nvinfo : EIATTR_CBANK_PARAM_SIZE
	.align		4
.L_21:
        /*0084*/ 	.byte	0x03, 0x19
        /*0086*/ 	.short	0x0028


	//----- nvinfo : EIATTR_PARAM_CBANK
	.align		4
        /*0088*/ 	.byte	0x04, 0x0a
        /*008a*/ 	.short	(.L_23 - .L_22)
	.align		4
.L_22:
        /*008c*/ 	.word	index@(.nv.constant0._Z19triplet_loss_kernelPKfS0_S0_Pffi)
        /*0090*/ 	.short	0x0380
        /*0092*/ 	.short	0x0028


	//----- nvinfo : EIATTR_SW_WAR
	.align		4
.L_23:
        /*0094*/ 	.byte	0x04, 0x36
        /*0096*/ 	.short	(.L_25 - .L_24)
.L_24:
        /*0098*/ 	.word	0x00000008
.L_25:


//--------------------- .nv.callgraph             --------------------------
	.section	.nv.callgraph,"",@"SHT_CUDA_CALLGRAPH"
	.align	4
	.sectionentsize	8
	.align		4
        /*0000*/ 	.word	0x00000000
	.align		4
        /*0004*/ 	.word	0xffffffff
	.align		4
        /*0008*/ 	.word	0x00000000
	.align		4
        /*000c*/ 	.word	0xfffffffe
	.align		4
        /*0010*/ 	.word	0x00000000
	.align		4
        /*0014*/ 	.word	0xfffffffd
	.align		4
        /*0018*/ 	.word	0x00000000
	.align		4
        /*001c*/ 	.word	0xfffffffc


//--------------------- .text._Z19triplet_loss_kernelPKfS0_S0_Pffi --------------------------
	.section	.text._Z19triplet_loss_kernelPKfS0_S0_Pffi,"ax",@progbits
	.align	128
        .global         _Z19triplet_loss_kernelPKfS0_S0_Pffi
        .type           _Z19triplet_loss_kernelPKfS0_S0_Pffi,@function
        .size           _Z19triplet_loss_kernelPKfS0_S0_Pffi,(.L_x_1 - _Z19triplet_loss_kernelPKfS0_S0_Pffi)
        .other          _Z19triplet_loss_kernelPKfS0_S0_Pffi,@"STO_CUDA_ENTRY STV_DEFAULT"
_Z19triplet_loss_kernelPKfS0_S0_Pffi:
.text._Z19triplet_loss_kernelPKfS0_S0_Pffi:
[----:B------:R-:W-:Y:S01]  /*0000*/  LDC R1, c[0x0][0x37c] ;  /* 0x0000df00ff017b82 */ /* 0x000fe20000000800 */
[----:B------:R-:W0:Y:S07]  /*0010*/  S2R R0, SR_TID.X ;  /* 0x0000000000007919 */ /* 0x000e2e0000002100 */
[----:B------:R-:W0:Y:S01]  /*0020*/  S2UR UR4, SR_CTAID.X ;  /* 0x00000000000479c3 */ /* 0x000e220000002500 */
[----:B------:R-:W1:Y:S07]  /*0030*/  LDCU UR5, c[0x0][0x3a4] ;  /* 0x00007480ff0577ac */ /* 0x000e6e0008000800 */
[----:B------:R-:W0:Y:S02]  /*0040*/  LDC R9, c[0x0][0x360] ;  /* 0x0000d800ff097b82 */ /* 0x000e240000000800 */
[----:B0-----:R-:W-:-:S05]  /*0050*/  IMAD R9, R9, UR4, R0 ;  /* 0x0000000409097c24 */ /* 0x001fca000f8e0200 */
[----:B-1----:R-:W-:-:S13]  /*0060*/  ISETP.GE.AND P0, PT, R9, UR5, PT ;  /* 0x0000000509007c0c */ /* 0x002fda000bf06270 */
[----:B------:R-:W-:Y:S05]  /*0070*/  @P0 EXIT ;  /* 0x000000000000094d */ /* 0x000fea0003800000 */
[----:B------:R-:W0:Y:S01]  /*0080*/  LDC.64 R2, c[0x0][0x380] ;  /* 0x0000e000ff027b82 */ /* 0x000e220000000a00 */
[----:B------:R-:W1:Y:S01]  /*0090*/  LDCU.64 UR4, c[0x0][0x358] ;  /* 0x00006b00ff0477ac */ /* 0x000e620008000a00 */
[----:B------:R-:W2:Y:S06]  /*00a0*/  LDCU UR6, c[0x0][0x3a0] ;  /* 0x00007400ff0677ac */ /* 0x000eac0008000800 */
[----:B------:R-:W3:Y:S08]  /*00b0*/  LDC.64 R6, c[0x0][0x390] ;  /* 0x0000e400ff067b82 */ /* 0x000ef00000000a00 */
[----:B------:R-:W4:Y:S01]  /*00c0*/  LDC.64 R4, c[0x0][0x388] ;  /* 0x0000e200ff047b82 */ /* 0x000f220000000a00 */
[----:B0-----:R-:W-:-:S06]  /*00d0*/  IMAD.WIDE R2, R9, 0x4, R2 ;  /* 0x0000000409027825 */ /* 0x001fcc00078e0202 */
[----:B-1----:R-:W5:Y:S01]  /*00e0*/  LDG.E R2, desc[UR4][R2.64] ;  /* 0x0000000402027981 */ /* 0x002f62000c1e1900 */
[----:B---3--:R-:W-:-:S06]  /*00f0*/  IMAD.WIDE R6, R9, 0x4, R6 ;  /* 0x0000000409067825 */ /* 0x008fcc00078e0206 */
[----:B------:R-:W5:Y:S01]  /*0100*/  LDG.E R7, desc[UR4][R6.64] ;  /* 0x0000000406077981 */ /* 0x000f62000c1e1900 */
[----:B----4-:R-:W-:-:S06]  /*0110*/  IMAD.WIDE R4, R9, 0x4, R4 ;  /* 0x0000000409047825 */ /* 0x010fcc00078e0204 */
[----:B------:R-:W3:Y:S01]  /*0120*/  LDG.E R5, desc[UR4][R4.64] ;  /* 0x0000000404057981 */ /* 0x000ee2000c1e1900 */
[----:B------:R-:W0:Y:S01]  /*0130*/  LDC.64 R8, c[0x0][0x398] ;  /* 0x0000e600ff087b82 */ /* 0x000e220000000a00 */
[----:B-----5:R-:W-:-:S04]  /*0140*/  FADD R10, R2, -R7 ;  /* 0x80000007020a7221 */ /* 0x020fc80000000000 */
[----:B------:R-:W-:Y:S01]  /*0150*/  FMUL R11, R10, R10 ;  /* 0x0000000a0a0b7220 */ /* 0x000fe20000400000 */
[----:B---3--:R-:W-:-:S04]  /*0160*/  FADD R0, R2, -R5 ;  /* 0x8000000502007221 */ /* 0x008fc80000000000 */
[----:B------:R-:W-:-:S04]  /*0170*/  FFMA R11, R0, R0, -R11 ;  /* 0x00000000000b7223 */ /* 0x000fc8000000080b */
[----:B--2---:R-:W-:-:S05]  /*0180*/  FADD R11, R11, UR6 ;  /* 0x000000060b0b7e21 */ /* 0x004fca0008000000 */
[----:B------:R-:W-:-:S05]  /*0190*/  FMNMX R11, RZ, R11, !PT ;  /* 0x0000000bff0b7209 */ /* 0x000fca0007800000 */
[----:B0-----:R-:W-:Y:S01]  /*01a0*/  REDG.E.ADD.F32.FTZ.RN.STRONG.GPU desc[UR4][R8.64], R11 ;  /* 0x0000000b080079a6 */ /* 0x001fe2000c12f304 */
[----:B------:R-:W-:Y:S05]  /*01b0*/  EXIT ;  /* 0x000000000000794d */ /* 0x000fea0003800000 */
.L_x_0:
[----:B------:R-:W-:-:S00]  /*01c0*/  BRA `(.L_x_0) ;  /* 0xfffffffc00fc7947 */ /* 0x000fc0000383ffff */
[----:B------:R-:W-:-:S00]  /*01d0*/  NOP ;  /* 0x0000000000007918 */ /* 0x000fc00000000000 */
        /* <DEDUP_REMOVED lines=10> */
.L_x_1:


//--------------------- .nv.shared.reserved.0     --------------------------
	.section	.nv.shared.reserved.0,"aw",@nobits
	.weak		__nv_reservedSMEM_offset_0_alias
	.size		__nv_reservedSMEM_offset_0_alias, 0, 64
	.other		__nv_reservedSMEM_offset_0_alias,@"STO_CUDA_RESERVED_SHARED STV_DEFAULT"
__nv_reservedSMEM_offset_0_alias:
	.zero		0
	.zero		64


//--------------------- .nv.constant0._Z19triplet_loss_kernelPKfS0_S0_Pffi --------------------------
	.section	.nv.constant0._Z19triplet_loss_kernelPKfS0_S0_Pffi,"a",@progbits
	.sectionflags	@""
	.align	4
.nv.constant0._Z19triplet_loss_kernelPKfS0_S0_Pffi:
	.zero		936


//--------------------- SYMBOLS --------------------------

	.type		.nv.reservedSmem.offset0,@object
	.size		.nv.reservedSmem.offset0,0x4
